//
// Generated by NVIDIA NVVM Compiler
//
// Compiler Build ID: CL-36424714
// Cuda compilation tools, release 13.0, V13.0.88
// Based on NVVM 20.0.0
//

.version 9.0
.target sm_100
.address_size 64

	// .globl	_Z11somaVetoresPiS_S_i

.visible .entry _Z11somaVetoresPiS_S_i(
	.param .u64 .ptr .align 1 _Z11somaVetoresPiS_S_i_param_0,
	.param .u64 .ptr .align 1 _Z11somaVetoresPiS_S_i_param_1,
	.param .u64 .ptr .align 1 _Z11somaVetoresPiS_S_i_param_2,
	.param .u32 _Z11somaVetoresPiS_S_i_param_3
)
{
	.reg .pred 	%p<2>;
	.reg .b32 	%r<9>;
	.reg .b64 	%rd<11>;

	ld.param.u64 	%rd1, [_Z11somaVetoresPiS_S_i_param_0];
	ld.param.u64 	%rd2, [_Z11somaVetoresPiS_S_i_param_1];
	ld.param.u64 	%rd3, [_Z11somaVetoresPiS_S_i_param_2];
	ld.param.u32 	%r2, [_Z11somaVetoresPiS_S_i_param_3];
	mov.u32 	%r3, %tid.x;
	mov.u32 	%r4, %ctaid.x;
	mov.u32 	%r5, %ntid.x;
	mad.lo.s32 	%r1, %r4, %r5, %r3;
	setp.ge.s32 	%p1, %r1, %r2;
	@%p1 bra 	$L__BB0_2;
	cvta.to.global.u64 	%rd4, %rd1;
	cvta.to.global.u64 	%rd5, %rd2;
	cvta.to.global.u64 	%rd6, %rd3;
	mul.wide.s32 	%rd7, %r1, 4;
	add.s64 	%rd8, %rd4, %rd7;
	ld.global.u32 	%r6, [%rd8];
	add.s64 	%rd9, %rd5, %rd7;
	ld.global.u32 	%r7, [%rd9];
	add.s32 	%r8, %r7, %r6;
	add.s64 	%rd10, %rd6, %rd7;
	st.global.u32 	[%rd10], %r8;
$L__BB0_2:
	ret;

}


// ===== COMPILED SASS (sm_100) =====

	.target	sm_100

	.elftype	@"ET_EXEC"


//--------------------- .note.nv.tkinfo           --------------------------
	.section	.note.nv.tkinfo,"",@"SHT_NOTE"
	.sectionflags	@"SHF_NOTE_NV_TKINFO"
	.tkinfo
        /*0018*/ 	.word	0x00000002
        /*0030*/ 	.string	""
        /*0030*/ 	.string	"ptxas"
        /*0030*/ 	.string	"Cuda compilation tools, release 13.0, V13.0.88"
        /*0030*/ 	.string	"Build cuda_13.0.r13.0/compiler.36424714_0"
        /*0030*/ 	.string	"-arch sm_100 -m 64 "



//--------------------- .note.nv.cuinfo           --------------------------
	.section	.note.nv.cuinfo,"",@"SHT_NOTE"
	.sectionflags	@"SHF_NOTE_NV_CUINFO"
        /*0018*/ 	.short	0x0002
        /*001a*/ 	.short	0x0064
        /*001c*/ 	.short	0x0082
	.zero		2


//--------------------- .nv.info                  --------------------------
	.section	.nv.info,"",@"SHT_CUDA_INFO"
	.align	4


	//----- nvinfo : EIATTR_REGCOUNT
	.align		4
        /*0000*/ 	.byte	0x04, 0x2f
        /*0002*/ 	.short	(.L_1 - .L_0)
	.align		4
.L_0:
        /*0004*/ 	.word	index@(_Z11somaVetoresPiS_S_i)
        /*0008*/ 	.word	0x0000000c


	//----- nvinfo : EIATTR_FRAME_SIZE
	.align		4
.L_1:
        /*000c*/ 	.byte	0x04, 0x11
        /*000e*/ 	.short	(.L_3 - .L_2)
	.align		4
.L_2:
        /*0010*/ 	.word	index@(_Z11somaVetoresPiS_S_i)
        /*0014*/ 	.word	0x00000000


	//----- nvinfo : EIATTR_MIN_STACK_SIZE
	.align		4
.L_3:
        /*0018*/ 	.byte	0x04, 0x12
        /*001a*/ 	.short	(.L_5 - .L_4)
	.align		4
.L_4:
        /*001c*/ 	.word	index@(_Z11somaVetoresPiS_S_i)
        /*0020*/ 	.word	0x00000000
.L_5:


//--------------------- .nv.compat                --------------------------
	.section	.nv.compat,"",@"SHT_CUDA_COMPAT_INFO"
	.align	4
        /*0000*/ 	.byte	0x02, 0x09, 0x00, 0x00, 0x02, 0x02, 0x01, 0x00, 0x02, 0x05, 0x05, 0x00, 0x03, 0x07, 0x01, 0x01
        /*0010*/ 	.byte	0x02, 0x03, 0x00, 0x00, 0x02, 0x06, 0x01, 0x00, 0x04, 0x0b, 0x08, 0x00, 0x09, 0x00, 0x00, 0x00
        /*0020*/ 	.byte	0x00, 0x00, 0x00, 0x00


//--------------------- .nv.info._Z11somaVetoresPiS_S_i --------------------------
	.section	.nv.info._Z11somaVetoresPiS_S_i,"",@"SHT_CUDA_INFO"
	.sectionflags	@""
	.align	4


	//----- nvinfo : EIATTR_CUDA_API_VERSION
	.align		4
        /*0000*/ 	.byte	0x04, 0x37
        /*0002*/ 	.short	(.L_7 - .L_6)
.L_6:
        /*0004*/ 	.word	0x00000082


	//----- nvinfo : EIATTR_KPARAM_INFO
	.align		4
.L_7:
        /*0008*/ 	.byte	0x04, 0x17
        /*000a*/ 	.short	(.L_9 - .L_8)
.L_8:
        /*000c*/ 	.word	0x00000000
        /*0010*/ 	.short	0x0003
        /*0012*/ 	.short	0x0018
        /*0014*/ 	.byte	0x00, 0xf0, 0x11, 0x00


	//----- nvinfo : EIATTR_KPARAM_INFO
	.align		4
.L_9:
        /*0018*/ 	.byte	0x04, 0x17
        /*001a*/ 	.short	(.L_11 - .L_10)
.L_10:
        /*001c*/ 	.word	0x00000000
        /*0020*/ 	.short	0x0002
        /*0022*/ 	.short	0x0010
        /*0024*/ 	.byte	0x00, 0xf5, 0x21, 0x00


	//----- nvinfo : EIATTR_KPARAM_INFO
	.align		4
.L_11:
        /*0028*/ 	.byte	0x04, 0x17
        /*002a*/ 	.short	(.L_13 - .L_12)
.L_12:
        /*002c*/ 	.word	0x00000000
        /*0030*/ 	.short	0x0001
        /*0032*/ 	.short	0x0008
        /*0034*/ 	.byte	0x00, 0xf5, 0x21, 0x00


	//----- nvinfo : EIATTR_KPARAM_INFO
	.align		4
.L_13:
        /*0038*/ 	.byte	0x04, 0x17
        /*003a*/ 	.short	(.L_15 - .L_14)
.L_14:
        /*003c*/ 	.word	0x00000000
        /*0040*/ 	.short	0x0000
        /*0042*/ 	.short	0x0000
        /*0044*/ 	.byte	0x00, 0xf5, 0x21, 0x00


	//----- nvinfo : EIATTR_SPARSE_MMA_MASK
	.align		4
.L_15:
        /*0048*/ 	.byte	0x03, 0x50
        /*004a*/ 	.short	0x0000


	//----- nvinfo : EIATTR_MAXREG_COUNT
	.align		4
        /*004c*/ 	.byte	0x03, 0x1b
        /*004e*/ 	.short	0x00ff


	//----- nvinfo : EIATTR_MERCURY_ISA_VERSION
	.align		4
        /*0050*/ 	.byte	0x03, 0x5f
        /*0052*/ 	.short	0x0101


	//----- nvinfo : EIATTR_VRC_CTA_INIT_COUNT
	.align		4
        /*0054*/ 	.byte	0x02, 0x4a
	.zero		1
	.zero		1


	//----- nvinfo : EIATTR_EXIT_INSTR_OFFSETS
	.align		4
        /*0058*/ 	.byte	0x04, 0x1c
        /*005a*/ 	.short	(.L_17 - .L_16)


	//   ....[0]....
.L_16:
        /*005c*/ 	.word	0x00000070


	//   ....[1]....
        /*0060*/ 	.word	0x00000130


	//----- nvinfo : EIATTR_CBANK_PARAM_SIZE
	.align		4
.L_17:
        /*0064*/ 	.byte	0x03, 0x19
        /*0066*/ 	.short	0x001c


	//----- nvinfo : EIATTR_PARAM_CBANK
	.align		4
        /*0068*/ 	.byte	0x04, 0x0a
        /*006a*/ 	.short	(.L_19 - .L_18)
	.align		4
.L_18:
        /*006c*/ 	.word	index@(.nv.constant0._Z11somaVetoresPiS_S_i)
        /*0070*/ 	.short	0x0380
        /*0072*/ 	.short	0x001c


	//----- nvinfo : EIATTR_SW_WAR
	.align		4
.L_19:
        /*0074*/ 	.byte	0x04, 0x36
        /*0076*/ 	.short	(.L_21 - .L_20)
.L_20:
        /*0078*/ 	.word	0x00000008
.L_21:


//--------------------- .nv.callgraph             --------------------------
	.section	.nv.callgraph,"",@"SHT_CUDA_CALLGRAPH"
	.align	4
	.sectionentsize	8
	.align		4
        /*0000*/ 	.word	0x00000000
	.align		4
        /*0004*/ 	.word	0xffffffff
	.align		4
        /*0008*/ 	.word	0x00000000
	.align		4
        /*000c*/ 	.word	0xfffffffe
	.align		4
        /*0010*/ 	.word	0x00000000
	.align		4
        /*0014*/ 	.word	0xfffffffd
	.align		4
        /*0018*/ 	.word	0x00000000
	.align		4
        /*001c*/ 	.word	0xfffffffc


//--------------------- .text._Z11somaVetoresPiS_S_i --------------------------
	.section	.text._Z11somaVetoresPiS_S_i,"ax",@progbits
	.align	128
        .global         _Z11somaVetoresPiS_S_i
        .type           _Z11somaVetoresPiS_S_i,@function
        .size           _Z11somaVetoresPiS_S_i,(.L_x_1 - _Z11somaVetoresPiS_S_i)
        .other          _Z11somaVetoresPiS_S_i,@"STO_CUDA_ENTRY STV_DEFAULT"
_Z11somaVetoresPiS_S_i:
.text._Z11somaVetoresPiS_S_i:
[----:B------:R-:W-:Y:S01]  /*0000*/  LDC R1, c[0x0][0x37c] ;  /* 0x0000df00ff017b82 */ /* 0x000fe20000000800 */
[----:B------:R-:W0:Y:S07]  /*0010*/  S2R R9, SR_TID.X ;  /* 0x0000000000097919 */ /* 0x000e2e0000002100 */
[----:B------:R-:W0:Y:S01]  /*0020*/  S2UR UR4, SR_CTAID.X ;  /* 0x00000000000479c3 */ /* 0x000e220000002500 */
[----:B------:R-:W1:Y:S07]  /*0030*/  LDCU UR5, c[0x0][0x398] ;  /* 0x00007300ff0577ac */ /* 0x000e6e0008000800 */
[----:B------:R-:W0:Y:S02]  /*0040*/  LDC R0, c[0x0][0x360] ;  /* 0x0000d800ff007b82 */ /* 0x000e240000000800 */
[----:B0-----:R-:W-:-:S05]  /*0050*/  IMAD R9, R0, UR4, R9 ;  /* 0x0000000400097c24 */ /* 0x001fca000f8e0209 */
[----:B-1----:R-:W-:-:S13]  /*0060*/  ISETP.GE.AND P0, PT, R9, UR5, PT ;  /* 0x0000000509007c0c */ /* 0x002fda000bf06270 */
[----:B------:R-:W-:Y:S05]  /*0070*/  @P0 EXIT ;  /* 0x000000000000094d */ /* 0x000fea0003800000 */
[----:B------:R-:W0:Y:S01]  /*0080*/  LDC.64 R2, c[0x0][0x380] ;  /* 0x0000e000ff027b82 */ /* 0x000e220000000a00 */
[----:B------:R-:W1:Y:S07]  /*0090*/  LDCU.64 UR4, c[0x0][0x358] ;  /* 0x00006b00ff0477ac */ /* 0x000e6e0008000a00 */
[----:B------:R-:W2:Y:S08]  /*00a0*/  LDC.64 R4, c[0x0][0x388] ;  /* 0x0000e200ff047b82 */ /* 0x000eb00000000a00 */
[----:B------:R-:W3:Y:S01]  /*00b0*/  LDC.64 R6, c[0x0][0x390] ;  /* 0x0000e400ff067b82 */ /* 0x000ee20000000a00 */
[----:B0-----:R-:W-:-:S06]  /*00c0*/  IMAD.WIDE R2, R9, 0x4, R2 ;  /* 0x0000000409027825 */ /* 0x001fcc00078e0202 */
[----:B-1----:R-:W4:Y:S01]  /*00d0*/  LDG.E R2, desc[UR4][R2.64] ;  /* 0x0000000402027981 */ /* 0x002f22000c1e1900 */
[----:B--2---:R-:W-:-:S06]  /*00e0*/  IMAD.WIDE R4, R9, 0x4, R4 ;  /* 0x0000000409047825 */ /* 0x004fcc00078e0204 */
[----:B------:R-:W4:Y:S01]  /*00f0*/  LDG.E R5, desc[UR4][R4.64] ;  /* 0x0000000404057981 */ /* 0x000f22000c1e1900 */
[----:B---3--:R-:W-:Y:S01]  /*0100*/  IMAD.WIDE R6, R9, 0x4, R6 ;  /* 0x0000000409067825 */ /* 0x008fe200078e0206 */
[----:B----4-:R-:W-:-:S05]  /*0110*/  IADD3 R9, PT, PT, R2, R5, RZ ;  /* 0x0000000502097210 */ /* 0x010fca0007ffe0ff */
[----:B------:R-:W-:Y:S01]  /*0120*/  STG.E desc[UR4][R6.64], R9 ;  /* 0x0000000906007986 */ /* 0x000fe2000c101904 */
[----:B------:R-:W-:Y:S05]  /*0130*/  EXIT ;  /* 0x000000000000794d */ /* 0x000fea0003800000 */
.L_x_0:
[----:B------:R-:W-:-:S00]  /*0140*/  BRA `(.L_x_0) ;  /* 0xfffffffc00fc7947 */ /* 0x000fc0000383ffff */
[----:B------:R-:W-:-:S00]  /*0150*/  NOP ;  /* 0x0000000000007918 */ /* 0x000fc00000000000 */
        /* <DEDUP_REMOVED lines=10> */
.L_x_1:


//--------------------- .nv.shared.reserved.0     --------------------------
	.section	.nv.shared.reserved.0,"aw",@nobits
	.weak		__nv_reservedSMEM_offset_0_alias
	.size		__nv_reservedSMEM_offset_0_alias, 0, 64
	.other		__nv_reservedSMEM_offset_0_alias,@"STO_CUDA_RESERVED_SHARED STV_DEFAULT"
__nv_reservedSMEM_offset_0_alias:
	.zero		0
	.zero		64


//--------------------- .nv.constant0._Z11somaVetoresPiS_S_i --------------------------
	.section	.nv.constant0._Z11somaVetoresPiS_S_i,"a",@progbits
	.sectionflags	@""
	.align	4
.nv.constant0._Z11somaVetoresPiS_S_i:
	.zero		924


//--------------------- SYMBOLS --------------------------

	.type		.nv.reservedSmem.offset0,@object
	.size		.nv.reservedSmem.offset0,0x4
